//
// Generated by NVIDIA NVVM Compiler
//
// Compiler Build ID: CL-36424714
// Cuda compilation tools, release 13.0, V13.0.88
// Based on NVVM 20.0.0
//

.version 9.0
.target sm_100
.address_size 64

	// .globl	_Z10vector_addPfS_S_i

.visible .entry _Z10vector_addPfS_S_i(
	.param .u64 .ptr .align 1 _Z10vector_addPfS_S_i_param_0,
	.param .u64 .ptr .align 1 _Z10vector_addPfS_S_i_param_1,
	.param .u64 .ptr .align 1 _Z10vector_addPfS_S_i_param_2,
	.param .u32 _Z10vector_addPfS_S_i_param_3
)
{
	.reg .pred 	%p<12>;
	.reg .b32 	%r<24>;
	.reg .b32 	%f<88>;
	.reg .b64 	%rd<40>;

	ld.param.u64 	%rd22, [_Z10vector_addPfS_S_i_param_0];
	ld.param.u64 	%rd23, [_Z10vector_addPfS_S_i_param_1];
	ld.param.u64 	%rd24, [_Z10vector_addPfS_S_i_param_2];
	ld.param.u32 	%r16, [_Z10vector_addPfS_S_i_param_3];
	cvta.to.global.u64 	%rd1, %rd24;
	cvta.to.global.u64 	%rd2, %rd23;
	cvta.to.global.u64 	%rd3, %rd22;
	mov.u32 	%r17, %tid.x;
	setp.ge.u32 	%p1, %r17, %r16;
	setp.lt.s32 	%p2, %r16, 1;
	or.pred  	%p3, %p1, %p2;
	@%p3 bra 	$L__BB0_13;
	and.b32  	%r1, %r16, 15;
	setp.lt.u32 	%p4, %r16, 16;
	mov.b32 	%r21, 0;
	@%p4 bra 	$L__BB0_4;
	and.b32  	%r21, %r16, 2147483632;
	neg.s32 	%r19, %r21;
	add.s64 	%rd36, %rd3, 32;
	add.s64 	%rd35, %rd2, 32;
	add.s64 	%rd34, %rd1, 32;
$L__BB0_3:
	.pragma "nounroll";
	ld.global.f32 	%f1, [%rd36+-32];
	ld.global.f32 	%f2, [%rd35+-32];
	add.f32 	%f3, %f1, %f2;
	st.global.f32 	[%rd34+-32], %f3;
	ld.global.f32 	%f4, [%rd36+-28];
	ld.global.f32 	%f5, [%rd35+-28];
	add.f32 	%f6, %f4, %f5;
	st.global.f32 	[%rd34+-28], %f6;
	ld.global.f32 	%f7, [%rd36+-24];
	ld.global.f32 	%f8, [%rd35+-24];
	add.f32 	%f9, %f7, %f8;
	st.global.f32 	[%rd34+-24], %f9;
	ld.global.f32 	%f10, [%rd36+-20];
	ld.global.f32 	%f11, [%rd35+-20];
	add.f32 	%f12, %f10, %f11;
	st.global.f32 	[%rd34+-20], %f12;
	ld.global.f32 	%f13, [%rd36+-16];
	ld.global.f32 	%f14, [%rd35+-16];
	add.f32 	%f15, %f13, %f14;
	st.global.f32 	[%rd34+-16], %f15;
	ld.global.f32 	%f16, [%rd36+-12];
	ld.global.f32 	%f17, [%rd35+-12];
	add.f32 	%f18, %f16, %f17;
	st.global.f32 	[%rd34+-12], %f18;
	ld.global.f32 	%f19, [%rd36+-8];
	ld.global.f32 	%f20, [%rd35+-8];
	add.f32 	%f21, %f19, %f20;
	st.global.f32 	[%rd34+-8], %f21;
	ld.global.f32 	%f22, [%rd36+-4];
	ld.global.f32 	%f23, [%rd35+-4];
	add.f32 	%f24, %f22, %f23;
	st.global.f32 	[%rd34+-4], %f24;
	ld.global.f32 	%f25, [%rd36];
	ld.global.f32 	%f26, [%rd35];
	add.f32 	%f27, %f25, %f26;
	st.global.f32 	[%rd34], %f27;
	ld.global.f32 	%f28, [%rd36+4];
	ld.global.f32 	%f29, [%rd35+4];
	add.f32 	%f30, %f28, %f29;
	st.global.f32 	[%rd34+4], %f30;
	ld.global.f32 	%f31, [%rd36+8];
	ld.global.f32 	%f32, [%rd35+8];
	add.f32 	%f33, %f31, %f32;
	st.global.f32 	[%rd34+8], %f33;
	ld.global.f32 	%f34, [%rd36+12];
	ld.global.f32 	%f35, [%rd35+12];
	add.f32 	%f36, %f34, %f35;
	st.global.f32 	[%rd34+12], %f36;
	ld.global.f32 	%f37, [%rd36+16];
	ld.global.f32 	%f38, [%rd35+16];
	add.f32 	%f39, %f37, %f38;
	st.global.f32 	[%rd34+16], %f39;
	ld.global.f32 	%f40, [%rd36+20];
	ld.global.f32 	%f41, [%rd35+20];
	add.f32 	%f42, %f40, %f41;
	st.global.f32 	[%rd34+20], %f42;
	ld.global.f32 	%f43, [%rd36+24];
	ld.global.f32 	%f44, [%rd35+24];
	add.f32 	%f45, %f43, %f44;
	st.global.f32 	[%rd34+24], %f45;
	ld.global.f32 	%f46, [%rd36+28];
	ld.global.f32 	%f47, [%rd35+28];
	add.f32 	%f48, %f46, %f47;
	st.global.f32 	[%rd34+28], %f48;
	add.s32 	%r19, %r19, 16;
	add.s64 	%rd36, %rd36, 64;
	add.s64 	%rd35, %rd35, 64;
	add.s64 	%rd34, %rd34, 64;
	setp.ne.s32 	%p5, %r19, 0;
	@%p5 bra 	$L__BB0_3;
$L__BB0_4:
	setp.eq.s32 	%p6, %r1, 0;
	@%p6 bra 	$L__BB0_13;
	and.b32  	%r7, %r16, 7;
	setp.lt.u32 	%p7, %r1, 8;
	@%p7 bra 	$L__BB0_7;
	mul.wide.u32 	%rd25, %r21, 4;
	add.s64 	%rd26, %rd3, %rd25;
	ld.global.f32 	%f49, [%rd26];
	add.s64 	%rd27, %rd2, %rd25;
	ld.global.f32 	%f50, [%rd27];
	add.f32 	%f51, %f49, %f50;
	add.s64 	%rd28, %rd1, %rd25;
	st.global.f32 	[%rd28], %f51;
	ld.global.f32 	%f52, [%rd26+4];
	ld.global.f32 	%f53, [%rd27+4];
	add.f32 	%f54, %f52, %f53;
	st.global.f32 	[%rd28+4], %f54;
	ld.global.f32 	%f55, [%rd26+8];
	ld.global.f32 	%f56, [%rd27+8];
	add.f32 	%f57, %f55, %f56;
	st.global.f32 	[%rd28+8], %f57;
	ld.global.f32 	%f58, [%rd26+12];
	ld.global.f32 	%f59, [%rd27+12];
	add.f32 	%f60, %f58, %f59;
	st.global.f32 	[%rd28+12], %f60;
	ld.global.f32 	%f61, [%rd26+16];
	ld.global.f32 	%f62, [%rd27+16];
	add.f32 	%f63, %f61, %f62;
	st.global.f32 	[%rd28+16], %f63;
	ld.global.f32 	%f64, [%rd26+20];
	ld.global.f32 	%f65, [%rd27+20];
	add.f32 	%f66, %f64, %f65;
	st.global.f32 	[%rd28+20], %f66;
	ld.global.f32 	%f67, [%rd26+24];
	ld.global.f32 	%f68, [%rd27+24];
	add.f32 	%f69, %f67, %f68;
	st.global.f32 	[%rd28+24], %f69;
	ld.global.f32 	%f70, [%rd26+28];
	ld.global.f32 	%f71, [%rd27+28];
	add.f32 	%f72, %f70, %f71;
	st.global.f32 	[%rd28+28], %f72;
	add.s32 	%r21, %r21, 8;
$L__BB0_7:
	setp.eq.s32 	%p8, %r7, 0;
	@%p8 bra 	$L__BB0_13;
	and.b32  	%r10, %r16, 3;
	setp.lt.u32 	%p9, %r7, 4;
	@%p9 bra 	$L__BB0_10;
	mul.wide.u32 	%rd29, %r21, 4;
	add.s64 	%rd30, %rd3, %rd29;
	ld.global.f32 	%f73, [%rd30];
	add.s64 	%rd31, %rd2, %rd29;
	ld.global.f32 	%f74, [%rd31];
	add.f32 	%f75, %f73, %f74;
	add.s64 	%rd32, %rd1, %rd29;
	st.global.f32 	[%rd32], %f75;
	ld.global.f32 	%f76, [%rd30+4];
	ld.global.f32 	%f77, [%rd31+4];
	add.f32 	%f78, %f76, %f77;
	st.global.f32 	[%rd32+4], %f78;
	ld.global.f32 	%f79, [%rd30+8];
	ld.global.f32 	%f80, [%rd31+8];
	add.f32 	%f81, %f79, %f80;
	st.global.f32 	[%rd32+8], %f81;
	ld.global.f32 	%f82, [%rd30+12];
	ld.global.f32 	%f83, [%rd31+12];
	add.f32 	%f84, %f82, %f83;
	st.global.f32 	[%rd32+12], %f84;
	add.s32 	%r21, %r21, 4;
$L__BB0_10:
	setp.eq.s32 	%p10, %r10, 0;
	@%p10 bra 	$L__BB0_13;
	mul.wide.u32 	%rd33, %r21, 4;
	add.s64 	%rd39, %rd1, %rd33;
	add.s64 	%rd38, %rd2, %rd33;
	add.s64 	%rd37, %rd3, %rd33;
	neg.s32 	%r23, %r10;
$L__BB0_12:
	.pragma "nounroll";
	ld.global.f32 	%f85, [%rd37];
	ld.global.f32 	%f86, [%rd38];
	add.f32 	%f87, %f85, %f86;
	st.global.f32 	[%rd39], %f87;
	add.s64 	%rd39, %rd39, 4;
	add.s64 	%rd38, %rd38, 4;
	add.s64 	%rd37, %rd37, 4;
	add.s32 	%r23, %r23, 1;
	setp.ne.s32 	%p11, %r23, 0;
	@%p11 bra 	$L__BB0_12;
$L__BB0_13:
	ret;

}


// ===== COMPILED SASS (sm_100) =====

	.target	sm_100

	.elftype	@"ET_EXEC"


//--------------------- .note.nv.tkinfo           --------------------------
	.section	.note.nv.tkinfo,"",@"SHT_NOTE"
	.sectionflags	@"SHF_NOTE_NV_TKINFO"
	.tkinfo
        /*0018*/ 	.word	0x00000002
        /*0030*/ 	.string	""
        /*0030*/ 	.string	"ptxas"
        /*0030*/ 	.string	"Cuda compilation tools, release 13.0, V13.0.88"
        /*0030*/ 	.string	"Build cuda_13.0.r13.0/compiler.36424714_0"
        /*0030*/ 	.string	"-arch sm_100 -m 64 "



//--------------------- .note.nv.cuinfo           --------------------------
	.section	.note.nv.cuinfo,"",@"SHT_NOTE"
	.sectionflags	@"SHF_NOTE_NV_CUINFO"
        /*0018*/ 	.short	0x0002
        /*001a*/ 	.short	0x0064
        /*001c*/ 	.short	0x0082
	.zero		2


//--------------------- .nv.info                  --------------------------
	.section	.nv.info,"",@"SHT_CUDA_INFO"
	.align	4


	//----- nvinfo : EIATTR_REGCOUNT
	.align		4
        /*0000*/ 	.byte	0x04, 0x2f
        /*0002*/ 	.short	(.L_1 - .L_0)
	.align		4
.L_0:
        /*0004*/ 	.word	index@(_Z10vector_addPfS_S_i)
        /*0008*/ 	.word	0x00000014


	//----- nvinfo : EIATTR_FRAME_SIZE
	.align		4
.L_1:
        /*000c*/ 	.byte	0x04, 0x11
        /*000e*/ 	.short	(.L_3 - .L_2)
	.align		4
.L_2:
        /*0010*/ 	.word	index@(_Z10vector_addPfS_S_i)
        /*0014*/ 	.word	0x00000000


	//----- nvinfo : EIATTR_MIN_STACK_SIZE
	.align		4
.L_3:
        /*0018*/ 	.byte	0x04, 0x12
        /*001a*/ 	.short	(.L_5 - .L_4)
	.align		4
.L_4:
        /*001c*/ 	.word	index@(_Z10vector_addPfS_S_i)
        /*0020*/ 	.word	0x00000000
.L_5:


//--------------------- .nv.compat                --------------------------
	.section	.nv.compat,"",@"SHT_CUDA_COMPAT_INFO"
	.align	4
        /*0000*/ 	.byte	0x02, 0x09, 0x00, 0x00, 0x02, 0x02, 0x01, 0x00, 0x02, 0x05, 0x05, 0x00, 0x03, 0x07, 0x01, 0x01
        /*0010*/ 	.byte	0x02, 0x03, 0x00, 0x00, 0x02, 0x06, 0x01, 0x00, 0x04, 0x0b, 0x08, 0x00, 0x09, 0x00, 0x00, 0x00
        /*0020*/ 	.byte	0x00, 0x00, 0x00, 0x00


//--------------------- .nv.info._Z10vector_addPfS_S_i --------------------------
	.section	.nv.info._Z10vector_addPfS_S_i,"",@"SHT_CUDA_INFO"
	.sectionflags	@""
	.align	4


	//----- nvinfo : EIATTR_CUDA_API_VERSION
	.align		4
        /*0000*/ 	.byte	0x04, 0x37
        /*0002*/ 	.short	(.L_7 - .L_6)
.L_6:
        /*0004*/ 	.word	0x00000082


	//----- nvinfo : EIATTR_KPARAM_INFO
	.align		4
.L_7:
        /*0008*/ 	.byte	0x04, 0x17
        /*000a*/ 	.short	(.L_9 - .L_8)
.L_8:
        /*000c*/ 	.word	0x00000000
        /*0010*/ 	.short	0x0003
        /*0012*/ 	.short	0x0018
        /*0014*/ 	.byte	0x00, 0xf0, 0x11, 0x00


	//----- nvinfo : EIATTR_KPARAM_INFO
	.align		4
.L_9:
        /*0018*/ 	.byte	0x04, 0x17
        /*001a*/ 	.short	(.L_11 - .L_10)
.L_10:
        /*001c*/ 	.word	0x00000000
        /*0020*/ 	.short	0x0002
        /*0022*/ 	.short	0x0010
        /*0024*/ 	.byte	0x00, 0xf5, 0x21, 0x00


	//----- nvinfo : EIATTR_KPARAM_INFO
	.align		4
.L_11:
        /*0028*/ 	.byte	0x04, 0x17
        /*002a*/ 	.short	(.L_13 - .L_12)
.L_12:
        /*002c*/ 	.word	0x00000000
        /*0030*/ 	.short	0x0001
        /*0032*/ 	.short	0x0008
        /*0034*/ 	.byte	0x00, 0xf5, 0x21, 0x00


	//----- nvinfo : EIATTR_KPARAM_INFO
	.align		4
.L_13:
        /*0038*/ 	.byte	0x04, 0x17
        /*003a*/ 	.short	(.L_15 - .L_14)
.L_14:
        /*003c*/ 	.word	0x00000000
        /*0040*/ 	.short	0x0000
        /*0042*/ 	.short	0x0000
        /*0044*/ 	.byte	0x00, 0xf5, 0x21, 0x00


	//----- nvinfo : EIATTR_SPARSE_MMA_MASK
	.align		4
.L_15:
        /*0048*/ 	.byte	0x03, 0x50
        /*004a*/ 	.short	0x0000


	//----- nvinfo : EIATTR_MAXREG_COUNT
	.align		4
        /*004c*/ 	.byte	0x03, 0x1b
        /*004e*/ 	.short	0x00ff


	//----- nvinfo : EIATTR_MERCURY_ISA_VERSION
	.align		4
        /*0050*/ 	.byte	0x03, 0x5f
        /*0052*/ 	.short	0x0101


	//----- nvinfo : EIATTR_VRC_CTA_INIT_COUNT
	.align		4
        /*0054*/ 	.byte	0x02, 0x4a
	.zero		1
	.zero		1


	//----- nvinfo : EIATTR_EXIT_INSTR_OFFSETS
	.align		4
        /*0058*/ 	.byte	0x04, 0x1c
        /*005a*/ 	.short	(.L_17 - .L_16)


	//   ....[0]....
.L_16:
        /*005c*/ 	.word	0x00000050


	//   ....[1]....
        /*0060*/ 	.word	0x000006a0


	//   ....[2]....
        /*0064*/ 	.word	0x00000960


	//   ....[3]....
        /*0068*/ 	.word	0x00000b20


	//   ....[4]....
        /*006c*/ 	.word	0x00000d00


	//----- nvinfo : EIATTR_CBANK_PARAM_SIZE
	.align		4
.L_17:
        /*0070*/ 	.byte	0x03, 0x19
        /*0072*/ 	.short	0x001c


	//----- nvinfo : EIATTR_PARAM_CBANK
	.align		4
        /*0074*/ 	.byte	0x04, 0x0a
        /*0076*/ 	.short	(.L_19 - .L_18)
	.align		4
.L_18:
        /*0078*/ 	.word	index@(.nv.constant0._Z10vector_addPfS_S_i)
        /*007c*/ 	.short	0x0380
        /*007e*/ 	.short	0x001c


	//----- nvinfo : EIATTR_SW_WAR
	.align		4
.L_19:
        /*0080*/ 	.byte	0x04, 0x36
        /*0082*/ 	.short	(.L_21 - .L_20)
.L_20:
        /*0084*/ 	.word	0x00000008
.L_21:


//--------------------- .nv.callgraph             --------------------------
	.section	.nv.callgraph,"",@"SHT_CUDA_CALLGRAPH"
	.align	4
	.sectionentsize	8
	.align		4
        /*0000*/ 	.word	0x00000000
	.align		4
        /*0004*/ 	.word	0xffffffff
	.align		4
        /*0008*/ 	.word	0x00000000
	.align		4
        /*000c*/ 	.word	0xfffffffe
	.align		4
        /*0010*/ 	.word	0x00000000
	.align		4
        /*0014*/ 	.word	0xfffffffd
	.align		4
        /*0018*/ 	.word	0x00000000
	.align		4
        /*001c*/ 	.word	0xfffffffc


//--------------------- .text._Z10vector_addPfS_S_i --------------------------
	.section	.text._Z10vector_addPfS_S_i,"ax",@progbits
	.align	128
        .global         _Z10vector_addPfS_S_i
        .type           _Z10vector_addPfS_S_i,@function
        .size           _Z10vector_addPfS_S_i,(.L_x_6 - _Z10vector_addPfS_S_i)
        .other          _Z10vector_addPfS_S_i,@"STO_CUDA_ENTRY STV_DEFAULT"
_Z10vector_addPfS_S_i:
.text._Z10vector_addPfS_S_i:
[----:B------:R-:W-:Y:S01]  /*0000*/  LDC R1, c[0x0][0x37c] ;  /* 0x0000df00ff017b82 */ /* 0x000fe20000000800 */
[----:B------:R-:W0:Y:S07]  /*0010*/  S2R R3, SR_TID.X ;  /* 0x0000000000037919 */ /* 0x000e2e0000002100 */
[----:B------:R-:W1:Y:S02]  /*0020*/  LDC R2, c[0x0][0x398] ;  /* 0x0000e600ff027b82 */ /* 0x000e640000000800 */
[----:B-1----:R-:W-:-:S04]  /*0030*/  ISETP.GE.AND P0, PT, R2, 0x1, PT ;  /* 0x000000010200780c */ /* 0x002fc80003f06270 */
[----:B0-----:R-:W-:-:S13]  /*0040*/  ISETP.GE.U32.OR P0, PT, R3, R2, !P0 ;  /* 0x000000020300720c */ /* 0x001fda0004706470 */
[----:B------:R-:W-:Y:S05]  /*0050*/  @P0 EXIT ;  /* 0x000000000000094d */ /* 0x000fea0003800000 */
[C---:B------:R-:W-:Y:S01]  /*0060*/  ISETP.GE.U32.AND P1, PT, R2.reuse, 0x10, PT ;  /* 0x000000100200780c */ /* 0x040fe20003f26070 */
[----:B------:R-:W0:Y:S01]  /*0070*/  LDCU.64 UR12, c[0x0][0x358] ;  /* 0x00006b00ff0c77ac */ /* 0x000e220008000a00 */
[----:B------:R-:W-:Y:S01]  /*0080*/  LOP3.LUT R12, R2, 0xf, RZ, 0xc0, !PT ;  /* 0x0000000f020c7812 */ /* 0x000fe200078ec0ff */
[----:B------:R-:W-:-:S03]  /*0090*/  HFMA2 R0, -RZ, RZ, 0, 0 ;  /* 0x00000000ff007431 */ /* 0x000fc600000001ff */
[----:B------:R-:W-:-:S07]  /*00a0*/  ISETP.NE.AND P0, PT, R12, RZ, PT ;  /* 0x000000ff0c00720c */ /* 0x000fce0003f05270 */
[----:B------:R-:W-:Y:S06]  /*00b0*/  @!P1 BRA `(.L_x_0) ;  /* 0x0000000400789947 */ /* 0x000fec0003800000 */
[----:B------:R-:W1:Y:S01]  /*00c0*/  LDCU.128 UR4, c[0x0][0x380] ;  /* 0x00007000ff0477ac */ /* 0x000e620008000c00 */
[----:B------:R-:W-:Y:S01]  /*00d0*/  LOP3.LUT R0, R2, 0x7ffffff0, RZ, 0xc0, !PT ;  /* 0x7ffffff002007812 */ /* 0x000fe200078ec0ff */
[----:B------:R-:W2:Y:S03]  /*00e0*/  LDCU.64 UR10, c[0x0][0x390] ;  /* 0x00007200ff0a77ac */ /* 0x000ea60008000a00 */
[----:B------:R-:W-:Y:S01]  /*00f0*/  IADD3 R3, PT, PT, -R0, RZ, RZ ;  /* 0x000000ff00037210 */ /* 0x000fe20007ffe1ff */
[----:B-1----:R-:W-:Y:S02]  /*0100*/  UIADD3 UR8, UP0, UPT, UR4, 0x20, URZ ;  /* 0x0000002004087890 */ /* 0x002fe4000ff1e0ff */
[----:B------:R-:W-:Y:S02]  /*0110*/  UIADD3 UR6, UP1, UPT, UR6, 0x20, URZ ;  /* 0x0000002006067890 */ /* 0x000fe4000ff3e0ff */
[----:B--2---:R-:W-:-:S02]  /*0120*/  UIADD3 UR4, UP2, UPT, UR10, 0x20, URZ ;  /* 0x000000200a047890 */ /* 0x004fc4000ff5e0ff */
[----:B------:R-:W-:Y:S01]  /*0130*/  UIADD3.X UR9, UPT, UPT, URZ, UR5, URZ, UP0, !UPT ;  /* 0x00000005ff097290 */ /* 0x000fe200087fe4ff */
[----:B------:R-:W-:Y:S01]  /*0140*/  MOV R16, UR8 ;  /* 0x0000000800107c02 */ /* 0x000fe20008000f00 */
[----:B------:R-:W-:Y:S01]  /*0150*/  UIADD3.X UR7, UPT, UPT, URZ, UR7, URZ, UP1, !UPT ;  /* 0x00000007ff077290 */ /* 0x000fe20008ffe4ff */
[----:B------:R-:W-:Y:S01]  /*0160*/  IMAD.U32 R11, RZ, RZ, UR6 ;  /* 0x00000006ff0b7e24 */ /* 0x000fe2000f8e00ff */
[----:B------:R-:W-:Y:S01]  /*0170*/  UIADD3.X UR5, UPT, UPT, URZ, UR11, URZ, UP2, !UPT ;  /* 0x0000000bff057290 */ /* 0x000fe200097fe4ff */
[----:B------:R-:W-:Y:S02]  /*0180*/  MOV R10, UR4 ;  /* 0x00000004000a7c02 */ /* 0x000fe40008000f00 */
[----:B------:R-:W-:Y:S02]  /*0190*/  MOV R5, UR9 ;  /* 0x0000000900057c02 */ /* 0x000fe40008000f00 */
[----:B------:R-:W-:Y:S01]  /*01a0*/  MOV R14, UR7 ;  /* 0x00000007000e7c02 */ /* 0x000fe20008000f00 */
[----:B------:R-:W-:-:S07]  /*01b0*/  IMAD.U32 R13, RZ, RZ, UR5 ;  /* 0x00000005ff0d7e24 */ /* 0x000fce000f8e00ff */
.L_x_1:
[----:B------:R-:W-:Y:S02]  /*01c0*/  MOV R4, R16 ;  /* 0x0000001000047202 */ /* 0x000fe40000000f00 */
[----:B------:R-:W-:Y:S02]  /*01d0*/  MOV R6, R11 ;  /* 0x0000000b00067202 */ /* 0x000fe40000000f00 */
[----:B------:R-:W-:Y:S01]  /*01e0*/  MOV R7, R14 ;  /* 0x0000000e00077202 */ /* 0x000fe20000000f00 */
[----:B0-2---:R-:W2:Y:S04]  /*01f0*/  LDG.E R8, desc[UR12][R4.64+-0x20] ;  /* 0xffffe00c04087981 */ /* 0x005ea8000c1e1900 */
[----:B------:R-:W2:Y:S02]  /*0200*/  LDG.E R9, desc[UR12][R6.64+-0x20] ;  /* 0xffffe00c06097981 */ /* 0x000ea4000c1e1900 */
[----:B--2---:R-:W-:Y:S01]  /*0210*/  FADD R11, R8, R9 ;  /* 0x00000009080b7221 */ /* 0x004fe20000000000 */
[----:B------:R-:W-:Y:S01]  /*0220*/  IMAD.MOV.U32 R8, RZ, RZ, R10 ;  /* 0x000000ffff087224 */ /* 0x000fe200078e000a */
[----:B------:R-:W-:-:S05]  /*0230*/  MOV R9, R13 ;  /* 0x0000000d00097202 */ /* 0x000fca0000000f00 */
[----:B------:R0:W-:Y:S04]  /*0240*/  STG.E desc[UR12][R8.64+-0x20], R11 ;  /* 0xffffe00b08007986 */ /* 0x0001e8000c10190c */
[----:B------:R-:W2:Y:S04]  /*0250*/  LDG.E R10, desc[UR12][R4.64+-0x1c] ;  /* 0xffffe40c040a7981 */ /* 0x000ea8000c1e1900 */
[----:B------:R-:W2:Y:S02]  /*0260*/  LDG.E R13, desc[UR12][R6.64+-0x1c] ;  /* 0xffffe40c060d7981 */ /* 0x000ea4000c1e1900 */
[----:B--2---:R-:W-:-:S05]  /*0270*/  FADD R13, R10, R13 ;  /* 0x0000000d0a0d7221 */ /* 0x004fca0000000000 */
[----:B------:R1:W-:Y:S04]  /*0280*/  STG.E desc[UR12][R8.64+-0x1c], R13 ;  /* 0xffffe40d08007986 */ /* 0x0003e8000c10190c */
[----:B------:R-:W2:Y:S04]  /*0290*/  LDG.E R10, desc[UR12][R4.64+-0x18] ;  /* 0xffffe80c040a7981 */ /* 0x000ea8000c1e1900 */
[----:B------:R-:W2:Y:S02]  /*02a0*/  LDG.E R15, desc[UR12][R6.64+-0x18] ;  /* 0xffffe80c060f7981 */ /* 0x000ea4000c1e1900 */
[----:B--2---:R-:W-:-:S05]  /*02b0*/  FADD R15, R10, R15 ;  /* 0x0000000f0a0f7221 */ /* 0x004fca0000000000 */
[----:B------:R2:W-:Y:S04]  /*02c0*/  STG.E desc[UR12][R8.64+-0x18], R15 ;  /* 0xffffe80f08007986 */ /* 0x0005e8000c10190c */
[----:B------:R-:W3:Y:S04]  /*02d0*/  LDG.E R10, desc[UR12][R4.64+-0x14] ;  /* 0xffffec0c040a7981 */ /* 0x000ee8000c1e1900 */
[----:B------:R-:W3:Y:S02]  /*02e0*/  LDG.E R17, desc[UR12][R6.64+-0x14] ;  /* 0xffffec0c06117981 */ /* 0x000ee4000c1e1900 */
[----:B---3--:R-:W-:-:S05]  /*02f0*/  FADD R17, R10, R17 ;  /* 0x000000110a117221 */ /* 0x008fca0000000000 */
[----:B------:R3:W-:Y:S04]  /*0300*/  STG.E desc[UR12][R8.64+-0x14], R17 ;  /* 0xffffec1108007986 */ /* 0x0007e8000c10190c */
[----:B------:R-:W4:Y:S04]  /*0310*/  LDG.E R10, desc[UR12][R4.64+-0x10] ;  /* 0xfffff00c040a7981 */ /* 0x000f28000c1e1900 */
[----:B0-----:R-:W4:Y:S02]  /*0320*/  LDG.E R11, desc[UR12][R6.64+-0x10] ;  /* 0xfffff00c060b7981 */ /* 0x001f24000c1e1900 */
[----:B----4-:R-:W-:-:S05]  /*0330*/  FADD R11, R10, R11 ;  /* 0x0000000b0a0b7221 */ /* 0x010fca0000000000 */
[----:B------:R0:W-:Y:S04]  /*0340*/  STG.E desc[UR12][R8.64+-0x10], R11 ;  /* 0xfffff00b08007986 */ /* 0x0001e8000c10190c */
[----:B------:R-:W4:Y:S04]  /*0350*/  LDG.E R10, desc[UR12][R4.64+-0xc] ;  /* 0xfffff40c040a7981 */ /* 0x000f28000c1e1900 */
[----:B-1----:R-:W4:Y:S02]  /*0360*/  LDG.E R13, desc[UR12][R6.64+-0xc] ;  /* 0xfffff40c060d7981 */ /* 0x002f24000c1e1900 */
[----:B----4-:R-:W-:-:S05]  /*0370*/  FADD R13, R10, R13 ;  /* 0x0000000d0a0d7221 */ /* 0x010fca0000000000 */
[----:B------:R1:W-:Y:S04]  /*0380*/  STG.E desc[UR12][R8.64+-0xc], R13 ;  /* 0xfffff40d08007986 */ /* 0x0003e8000c10190c */
[----:B------:R-:W4:Y:S04]  /*0390*/  LDG.E R10, desc[UR12][R4.64+-0x8] ;  /* 0xfffff80c040a7981 */ /* 0x000f28000c1e1900 */
[----:B--2---:R-:W4:Y:S02]  /*03a0*/  LDG.E R15, desc[UR12][R6.64+-0x8] ;  /* 0xfffff80c060f7981 */ /* 0x004f24000c1e1900 */
[----:B----4-:R-:W-:-:S05]  /*03b0*/  FADD R15, R10, R15 ;  /* 0x0000000f0a0f7221 */ /* 0x010fca0000000000 */
[----:B------:R2:W-:Y:S04]  /*03c0*/  STG.E desc[UR12][R8.64+-0x8], R15 ;  /* 0xfffff80f08007986 */ /* 0x0005e8000c10190c */
[----:B------:R-:W4:Y:S04]  /*03d0*/  LDG.E R10, desc[UR12][R4.64+-0x4] ;  /* 0xfffffc0c040a7981 */ /* 0x000f28000c1e1900 */
[----:B---3--:R-:W4:Y:S02]  /*03e0*/  LDG.E R17, desc[UR12][R6.64+-0x4] ;  /* 0xfffffc0c06117981 */ /* 0x008f24000c1e1900 */
[----:B----4-:R-:W-:-:S05]  /*03f0*/  FADD R17, R10, R17 ;  /* 0x000000110a117221 */ /* 0x010fca0000000000 */
        /* <DEDUP_REMOVED lines=26> */
[----:B--2---:R-:W4:Y:S01]  /*05a0*/  LDG.E R15, desc[UR12][R6.64+0x18] ;  /* 0x0000180c060f7981 */ /* 0x004f22000c1e1900 */
[----:B------:R-:W-:Y:S01]  /*05b0*/  IADD3 R3, PT, PT, R3, 0x10, RZ ;  /* 0x0000001003037810 */ /* 0x000fe20007ffe0ff */
[----:B----4-:R-:W-:-:S05]  /*05c0*/  FADD R15, R10, R15 ;  /* 0x0000000f0a0f7221 */ /* 0x010fca0000000000 */
[----:B------:R2:W-:Y:S04]  /*05d0*/  STG.E desc[UR12][R8.64+0x18], R15 ;  /* 0x0000180f08007986 */ /* 0x0005e8000c10190c */
[----:B------:R4:W5:Y:S04]  /*05e0*/  LDG.E R10, desc[UR12][R4.64+0x1c] ;  /* 0x00001c0c040a7981 */ /* 0x000968000c1e1900 */
[----:B---3--:R-:W5:Y:S01]  /*05f0*/  LDG.E R17, desc[UR12][R6.64+0x1c] ;  /* 0x00001c0c06117981 */ /* 0x008f62000c1e1900 */
[----:B------:R-:W-:Y:S02]  /*0600*/  ISETP.NE.AND P1, PT, R3, RZ, PT ;  /* 0x000000ff0300720c */ /* 0x000fe40003f25270 */
[----:B0-----:R-:W-:-:S02]  /*0610*/  IADD3 R11, P3, PT, R6, 0x40, RZ ;  /* 0x00000040060b7810 */ /* 0x001fc40007f7e0ff */
[----:B------:R-:W-:-:S03]  /*0620*/  IADD3 R16, P2, PT, R4, 0x40, RZ ;  /* 0x0000004004107810 */ /* 0x000fc60007f5e0ff */
[----:B------:R-:W-:Y:S01]  /*0630*/  IMAD.X R14, RZ, RZ, R7, P3 ;  /* 0x000000ffff0e7224 */ /* 0x000fe200018e0607 */
[----:B----4-:R-:W-:Y:S01]  /*0640*/  IADD3.X R5, PT, PT, RZ, R5, RZ, P2, !PT ;  /* 0x00000005ff057210 */ /* 0x010fe200017fe4ff */
[----:B-----5:R-:W-:Y:S01]  /*0650*/  FADD R17, R10, R17 ;  /* 0x000000110a117221 */ /* 0x020fe20000000000 */
[----:B------:R-:W-:-:S04]  /*0660*/  IADD3 R10, P4, PT, R8, 0x40, RZ ;  /* 0x00000040080a7810 */ /* 0x000fc80007f9e0ff */
[----:B------:R2:W-:Y:S01]  /*0670*/  STG.E desc[UR12][R8.64+0x1c], R17 ;  /* 0x00001c1108007986 */ /* 0x0005e2000c10190c */
[----:B-1----:R-:W-:Y:S01]  /*0680*/  IADD3.X R13, PT, PT, RZ, R9, RZ, P4, !PT ;  /* 0x00000009ff0d7210 */ /* 0x002fe200027fe4ff */
[----:B------:R-:W-:Y:S07]  /*0690*/  @P1 BRA `(.L_x_1) ;  /* 0xfffffff800c81947 */ /* 0x000fee000383ffff */
.L_x_0:
[----:B0-----:R-:W-:Y:S05]  /*06a0*/  @!P0 EXIT ;  /* 0x000000000000894d */ /* 0x001fea0003800000 */
[----:B------:R-:W-:Y:S02]  /*06b0*/  ISETP.GE.U32.AND P0, PT, R12, 0x8, PT ;  /* 0x000000080c00780c */ /* 0x000fe40003f06070 */
[----:B------:R-:W-:-:S04]  /*06c0*/  LOP3.LUT R14, R2, 0x7, RZ, 0xc0, !PT ;  /* 0x00000007020e7812 */ /* 0x000fc800078ec0ff */
[----:B------:R-:W-:-:S07]  /*06d0*/  ISETP.NE.AND P1, PT, R14, RZ, PT ;  /* 0x000000ff0e00720c */ /* 0x000fce0003f25270 */
[----:B------:R-:W-:Y:S06]  /*06e0*/  @!P0 BRA `(.L_x_2) ;  /* 0x00000000009c8947 */ /* 0x000fec0003800000 */
[----:B------:R-:W0:Y:S08]  /*06f0*/  LDC.64 R4, c[0x0][0x380] ;  /* 0x0000e000ff047b82 */ /* 0x000e300000000a00 */
[----:B------:R-:W1:Y:S08]  /*0700*/  LDC.64 R6, c[0x0][0x388] ;  /* 0x0000e200ff067b82 */ /* 0x000e700000000a00 */
[----:B--2---:R-:W2:Y:S01]  /*0710*/  LDC.64 R8, c[0x0][0x390] ;  /* 0x0000e400ff087b82 */ /* 0x004ea20000000a00 */
[----:B0-----:R-:W-:-:S05]  /*0720*/  IMAD.WIDE.U32 R4, R0, 0x4, R4 ;  /* 0x0000000400047825 */ /* 0x001fca00078e0004 */
[----:B------:R-:W3:Y:S01]  /*0730*/  LDG.E R3, desc[UR12][R4.64] ;  /* 0x0000000c04037981 */ /* 0x000ee2000c1e1900 */
[----:B-1----:R-:W-:-:S05]  /*0740*/  IMAD.WIDE.U32 R6, R0, 0x4, R6 ;  /* 0x0000000400067825 */ /* 0x002fca00078e0006 */
[----:B------:R-:W3:Y:S01]  /*0750*/  LDG.E R10, desc[UR12][R6.64] ;  /* 0x0000000c060a7981 */ /* 0x000ee2000c1e1900 */
[----:B--2---:R-:W-:-:S04]  /*0760*/  IMAD.WIDE.U32 R8, R0, 0x4, R8 ;  /* 0x0000000400087825 */ /* 0x004fc800078e0008 */
[----:B---3--:R-:W-:-:S05]  /*0770*/  FADD R3, R3, R10 ;  /* 0x0000000a03037221 */ /* 0x008fca0000000000 */
        /* <DEDUP_REMOVED lines=13> */
[----:B0-----:R-:W4:Y:S04]  /*0850*/  LDG.E R3, desc[UR12][R4.64+0x10] ;  /* 0x0000100c04037981 */ /* 0x001f28000c1e1900 */
[----:B------:R-:W4:Y:S02]  /*0860*/  LDG.E R10, desc[UR12][R6.64+0x10] ;  /* 0x0000100c060a7981 */ /* 0x000f24000c1e1900 */
        /* <DEDUP_REMOVED lines=10> */
[----:B------:R-:W2:Y:S04]  /*0910*/  LDG.E R10, desc[UR12][R4.64+0x1c] ;  /* 0x00001c0c040a7981 */ /* 0x000ea8000c1e1900 */
[----:B---3--:R-:W2:Y:S01]  /*0920*/  LDG.E R15, desc[UR12][R6.64+0x1c] ;  /* 0x00001c0c060f7981 */ /* 0x008ea2000c1e1900 */
[----:B------:R-:W-:Y:S01]  /*0930*/  IADD3 R0, PT, PT, R0, 0x8, RZ ;  /* 0x0000000800007810 */ /* 0x000fe20007ffe0ff */
[----:B--2---:R-:W-:-:S05]  /*0940*/  FADD R15, R10, R15 ;  /* 0x0000000f0a0f7221 */ /* 0x004fca0000000000 */
[----:B------:R0:W-:Y:S02]  /*0950*/  STG.E desc[UR12][R8.64+0x1c], R15 ;  /* 0x00001c0f08007986 */ /* 0x0001e4000c10190c */
.L_x_2:
[----:B------:R-:W-:Y:S05]  /*0960*/  @!P1 EXIT ;  /* 0x000000000000994d */ /* 0x000fea0003800000 */
[----:B------:R-:W-:Y:S02]  /*0970*/  ISETP.GE.U32.AND P0, PT, R14, 0x4, PT ;  /* 0x000000040e00780c */ /* 0x000fe40003f06070 */
[----:B------:R-:W-:-:S04]  /*0980*/  LOP3.LUT R2, R2, 0x3, RZ, 0xc0, !PT ;  /* 0x0000000302027812 */ /* 0x000fc800078ec0ff */
[----:B------:R-:W-:-:S07]  /*0990*/  ISETP.NE.AND P1, PT, R2, RZ, PT ;  /* 0x000000ff0200720c */ /* 0x000fce0003f25270 */
[----:B------:R-:W-:Y:S06]  /*09a0*/  @!P0 BRA `(.L_x_3) ;  /* 0x00000000005c8947 */ /* 0x000fec0003800000 */
[----:B------:R-:W1:Y:S08]  /*09b0*/  LDC.64 R4, c[0x0][0x380] ;  /* 0x0000e000ff047b82 */ /* 0x000e700000000a00 */
[----:B------:R-:W3:Y:S08]  /*09c0*/  LDC.64 R6, c[0x0][0x388] ;  /* 0x0000e200ff067b82 */ /* 0x000ef00000000a00 */
[----:B0-2---:R-:W0:Y:S01]  /*09d0*/  LDC.64 R8, c[0x0][0x390] ;  /* 0x0000e400ff087b82 */ /* 0x005e220000000a00 */
[----:B-1----:R-:W-:-:S05]  /*09e0*/  IMAD.WIDE.U32 R4, R0, 0x4, R4 ;  /* 0x0000000400047825 */ /* 0x002fca00078e0004 */
[----:B------:R-:W2:Y:S01]  /*09f0*/  LDG.E R3, desc[UR12][R4.64] ;  /* 0x0000000c04037981 */ /* 0x000ea2000c1e1900 */
[----:B---3--:R-:W-:-:S05]  /*0a00*/  IMAD.WIDE.U32 R6, R0, 0x4, R6 ;  /* 0x0000000400067825 */ /* 0x008fca00078e0006 */
[----:B------:R-:W2:Y:S01]  /*0a10*/  LDG.E R10, desc[UR12][R6.64] ;  /* 0x0000000c060a7981 */ /* 0x000ea2000c1e1900 */
[----:B0-----:R-:W-:-:S04]  /*0a20*/  IMAD.WIDE.U32 R8, R0, 0x4, R8 ;  /* 0x0000000400087825 */ /* 0x001fc800078e0008 */
[----:B--2---:R-:W-:-:S05]  /*0a30*/  FADD R3, R3, R10 ;  /* 0x0000000a03037221 */ /* 0x004fca0000000000 */
        /* <DEDUP_REMOVED lines=9> */
[----:B------:R-:W2:Y:S04]  /*0ad0*/  LDG.E R10, desc[UR12][R4.64+0xc] ;  /* 0x00000c0c040a7981 */ /* 0x000ea8000c1e1900 */
[----:B------:R-:W2:Y:S01]  /*0ae0*/  LDG.E R15, desc[UR12][R6.64+0xc] ;  /* 0x00000c0c060f7981 */ /* 0x000ea2000c1e1900 */
[----:B------:R-:W-:Y:S01]  /*0af0*/  IADD3 R0, PT, PT, R0, 0x4, RZ ;  /* 0x0000000400007810 */ /* 0x000fe20007ffe0ff */
[----:B--2---:R-:W-:-:S05]  /*0b00*/  FADD R15, R10, R15 ;  /* 0x0000000f0a0f7221 */ /* 0x004fca0000000000 */
[----:B------:R1:W-:Y:S02]  /*0b10*/  STG.E desc[UR12][R8.64+0xc], R15 ;  /* 0x00000c0f08007986 */ /* 0x0003e4000c10190c */
.L_x_3:
[----:B------:R-:W-:Y:S05]  /*0b20*/  @!P1 EXIT ;  /* 0x000000000000994d */ /* 0x000fea0003800000 */
[----:B------:R-:W3:Y:S08]  /*0b30*/  LDC.64 R4, c[0x0][0x390] ;  /* 0x0000e400ff047b82 */ /* 0x000ef00000000a00 */
[----:B------:R-:W4:Y:S08]  /*0b40*/  LDC.64 R6, c[0x0][0x388] ;  /* 0x0000e200ff067b82 */ /* 0x000f300000000a00 */
[----:B012---:R-:W0:Y:S01]  /*0b50*/  LDC.64 R8, c[0x0][0x380] ;  /* 0x0000e000ff087b82 */ /* 0x007e220000000a00 */
[----:B---3--:R-:W-:-:S04]  /*0b60*/  IMAD.WIDE.U32 R4, R0, 0x4, R4 ;  /* 0x0000000400047825 */ /* 0x008fc800078e0004 */
[----:B------:R-:W-:Y:S01]  /*0b70*/  IMAD.MOV.U32 R10, RZ, RZ, R4 ;  /* 0x000000ffff0a7224 */ /* 0x000fe200078e0004 */
[----:B------:R-:W-:Y:S01]  /*0b80*/  MOV R13, R5 ;  /* 0x00000005000d7202 */ /* 0x000fe20000000f00 */
[----:B----4-:R-:W-:-:S05]  /*0b90*/  IMAD.WIDE.U32 R6, R0, 0x4, R6 ;  /* 0x0000000400067825 */ /* 0x010fca00078e0006 */
[----:B------:R-:W-:Y:S01]  /*0ba0*/  MOV R11, R7 ;  /* 0x00000007000b7202 */ /* 0x000fe20000000f00 */
[----:B0-----:R-:W-:Y:S01]  /*0bb0*/  IMAD.WIDE.U32 R8, R0, 0x4, R8 ;  /* 0x0000000400087825 */ /* 0x001fe200078e0008 */
[----:B------:R-:W-:-:S07]  /*0bc0*/  IADD3 R0, PT, PT, -R2, RZ, RZ ;  /* 0x000000ff02007210 */ /* 0x000fce0007ffe1ff */
.L_x_4:
[----:B0-----:R-:W-:Y:S01]  /*0bd0*/  IMAD.MOV.U32 R2, RZ, RZ, R8 ;  /* 0x000000ffff027224 */ /* 0x001fe200078e0008 */
[----:B------:R-:W-:Y:S02]  /*0be0*/  MOV R5, R11 ;  /* 0x0000000b00057202 */ /* 0x000fe40000000f00 */
[----:B------:R-:W-:Y:S02]  /*0bf0*/  MOV R3, R9 ;  /* 0x0000000900037202 */ /* 0x000fe40000000f00 */
[----:B------:R-:W-:-:S03]  /*0c00*/  MOV R4, R6 ;  /* 0x0000000600047202 */ /* 0x000fc60000000f00 */
[----:B------:R0:W2:Y:S04]  /*0c10*/  LDG.E R2, desc[UR12][R2.64] ;  /* 0x0000000c02027981 */ /* 0x0000a8000c1e1900 */
[----:B------:R-:W2:Y:S01]  /*0c20*/  LDG.E R5, desc[UR12][R4.64] ;  /* 0x0000000c04057981 */ /* 0x000ea2000c1e1900 */
[----:B------:R-:W-:Y:S02]  /*0c30*/  IADD3 R0, PT, PT, R0, 0x1, RZ ;  /* 0x0000000100007810 */ /* 0x000fe40007ffe0ff */
[----:B------:R-:W-:Y:S02]  /*0c40*/  IADD3 R6, P2, PT, R6, 0x4, RZ ;  /* 0x0000000406067810 */ /* 0x000fe40007f5e0ff */
[----:B------:R-:W-:Y:S01]  /*0c50*/  ISETP.NE.AND P0, PT, R0, RZ, PT ;  /* 0x000000ff0000720c */ /* 0x000fe20003f05270 */
[----:B0-----:R-:W-:Y:S01]  /*0c60*/  IMAD.MOV.U32 R3, RZ, RZ, R13 ;  /* 0x000000ffff037224 */ /* 0x001fe200078e000d */
[----:B------:R-:W-:-:S02]  /*0c70*/  IADD3 R8, P3, PT, R8, 0x4, RZ ;  /* 0x0000000408087810 */ /* 0x000fc40007f7e0ff */
[----:B------:R-:W-:Y:S02]  /*0c80*/  IADD3.X R11, PT, PT, RZ, R11, RZ, P2, !PT ;  /* 0x0000000bff0b7210 */ /* 0x000fe400017fe4ff */
[----:B------:R-:W-:Y:S01]  /*0c90*/  IADD3.X R9, PT, PT, RZ, R9, RZ, P3, !PT ;  /* 0x00000009ff097210 */ /* 0x000fe20001ffe4ff */
[----:B--2---:R-:W-:Y:S01]  /*0ca0*/  FADD R7, R2, R5 ;  /* 0x0000000502077221 */ /* 0x004fe20000000000 */
[----:B------:R-:W-:Y:S02]  /*0cb0*/  MOV R2, R10 ;  /* 0x0000000a00027202 */ /* 0x000fe40000000f00 */
[----:B------:R-:W-:-:S03]  /*0cc0*/  IADD3 R10, P1, PT, R10, 0x4, RZ ;  /* 0x000000040a0a7810 */ /* 0x000fc60007f3e0ff */
[----:B------:R0:W-:Y:S01]  /*0cd0*/  STG.E desc[UR12][R2.64], R7 ;  /* 0x0000000702007986 */ /* 0x0001e2000c10190c */
[----:B------:R-:W-:Y:S01]  /*0ce0*/  IADD3.X R13, PT, PT, RZ, R13, RZ, P1, !PT ;  /* 0x0000000dff0d7210 */ /* 0x000fe20000ffe4ff */
[----:B------:R-:W-:Y:S08]  /*0cf0*/  @P0 BRA `(.L_x_4) ;  /* 0xfffffffc00b40947 */ /* 0x000ff0000383ffff */
[----:B------:R-:W-:Y:S05]  /*0d00*/  EXIT ;  /* 0x000000000000794d */ /* 0x000fea0003800000 */
.L_x_5:
[----:B------:R-:W-:-:S00]  /*0d10*/  BRA `(.L_x_5) ;  /* 0xfffffffc00fc7947 */ /* 0x000fc0000383ffff */
[----:B------:R-:W-:-:S00]  /*0d20*/  NOP ;  /* 0x0000000000007918 */ /* 0x000fc00000000000 */
        /* <DEDUP_REMOVED lines=13> */
.L_x_6:


//--------------------- .nv.shared.reserved.0     --------------------------
	.section	.nv.shared.reserved.0,"aw",@nobits
	.weak		__nv_reservedSMEM_offset_0_alias
	.size		__nv_reservedSMEM_offset_0_alias, 0, 64
	.other		__nv_reservedSMEM_offset_0_alias,@"STO_CUDA_RESERVED_SHARED STV_DEFAULT"
__nv_reservedSMEM_offset_0_alias:
	.zero		0
	.zero		64


//--------------------- .nv.constant0._Z10vector_addPfS_S_i --------------------------
	.section	.nv.constant0._Z10vector_addPfS_S_i,"a",@progbits
	.sectionflags	@""
	.align	4
.nv.constant0._Z10vector_addPfS_S_i:
	.zero		924


//--------------------- SYMBOLS --------------------------

	.type		.nv.reservedSmem.offset0,@object
	.size		.nv.reservedSmem.offset0,0x4
